//
// Generated by NVIDIA NVVM Compiler
//
// Compiler Build ID: CL-36424714
// Cuda compilation tools, release 13.0, V13.0.88
// Based on NVVM 20.0.0
//

.version 9.0
.target sm_100
.address_size 64

	// .globl	_Z6whoamiv
.extern .func  (.param .b32 func_retval0) vprintf
(
	.param .b64 vprintf_param_0,
	.param .b64 vprintf_param_1
)
;
.global .align 1 .b8 $str[34] = {72, 101, 108, 108, 111, 32, 102, 114, 111, 109, 32, 116, 104, 114, 101, 97, 100, 32, 37, 100, 32, 105, 110, 32, 98, 108, 111, 99, 107, 32, 37, 100, 10};

.visible .entry _Z6whoamiv()
{
	.local .align 8 .b8 	__local_depot0[8];
	.reg .b64 	%SP;
	.reg .b64 	%SPL;
	.reg .b32 	%r<18>;
	.reg .b64 	%rd<5>;

	mov.u64 	%SPL, __local_depot0;
	cvta.local.u64 	%SP, %SPL;
	add.u64 	%rd1, %SP, 0;
	add.u64 	%rd2, %SPL, 0;
	mov.u32 	%r1, %ctaid.x;
	mov.u32 	%r2, %ctaid.y;
	mov.u32 	%r3, %nctaid.x;
	mov.u32 	%r4, %ctaid.z;
	mov.u32 	%r5, %nctaid.y;
	mad.lo.s32 	%r6, %r5, %r4, %r2;
	mad.lo.s32 	%r7, %r6, %r3, %r1;
	mov.u32 	%r8, %tid.x;
	mov.u32 	%r9, %tid.y;
	mov.u32 	%r10, %ntid.x;
	mov.u32 	%r11, %tid.z;
	mov.u32 	%r12, %ntid.y;
	mad.lo.s32 	%r13, %r12, %r11, %r9;
	mad.lo.s32 	%r14, %r13, %r10, %r8;
	add.s32 	%r15, %r14, %r7;
	st.local.v2.u32 	[%rd2], {%r15, %r7};
	mov.u64 	%rd3, $str;
	cvta.global.u64 	%rd4, %rd3;
	{ // callseq 0, 0
	.param .b64 param0;
	st.param.b64 	[param0], %rd4;
	.param .b64 param1;
	st.param.b64 	[param1], %rd1;
	.param .b32 retval0;
	call.uni (retval0), 
	vprintf, 
	(
	param0, 
	param1
	);
	ld.param.b32 	%r16, [retval0];
	} // callseq 0
	ret;

}


// ===== COMPILED SASS (sm_100) =====

	.target	sm_100

	.elftype	@"ET_EXEC"


//--------------------- .note.nv.tkinfo           --------------------------
	.section	.note.nv.tkinfo,"",@"SHT_NOTE"
	.sectionflags	@"SHF_NOTE_NV_TKINFO"
	.tkinfo
        /*0018*/ 	.word	0x00000002
        /*0030*/ 	.string	""
        /*0030*/ 	.string	"ptxas"
        /*0030*/ 	.string	"Cuda compilation tools, release 13.0, V13.0.88"
        /*0030*/ 	.string	"Build cuda_13.0.r13.0/compiler.36424714_0"
        /*0030*/ 	.string	"-arch sm_100 -m 64 "



//--------------------- .note.nv.cuinfo           --------------------------
	.section	.note.nv.cuinfo,"",@"SHT_NOTE"
	.sectionflags	@"SHF_NOTE_NV_CUINFO"
        /*0018*/ 	.short	0x0002
        /*001a*/ 	.short	0x0064
        /*001c*/ 	.short	0x0082
	.zero		2


//--------------------- .nv.info                  --------------------------
	.section	.nv.info,"",@"SHT_CUDA_INFO"
	.align	4


	//----- nvinfo : EIATTR_REGCOUNT
	.align		4
        /*0000*/ 	.byte	0x04, 0x2f
        /*0002*/ 	.short	(.L_2 - .L_1)
	.align		4
.L_1:
        /*0004*/ 	.word	index@(_Z6whoamiv)
        /*0008*/ 	.word	0x00000018


	//----- nvinfo : EIATTR_FRAME_SIZE
	.align		4
.L_2:
        /*000c*/ 	.byte	0x04, 0x11
        /*000e*/ 	.short	(.L_4 - .L_3)
	.align		4
.L_3:
        /*0010*/ 	.word	index@(_Z6whoamiv)
        /*0014*/ 	.word	0x00000008


	//----- nvinfo : EIATTR_MIN_STACK_SIZE
	.align		4
.L_4:
        /*0018*/ 	.byte	0x04, 0x12
        /*001a*/ 	.short	(.L_6 - .L_5)
	.align		4
.L_5:
        /*001c*/ 	.word	index@(_Z6whoamiv)
        /*0020*/ 	.word	0x00000008
.L_6:


//--------------------- .nv.compat                --------------------------
	.section	.nv.compat,"",@"SHT_CUDA_COMPAT_INFO"
	.align	4
        /*0000*/ 	.byte	0x02, 0x09, 0x00, 0x00, 0x02, 0x02, 0x01, 0x00, 0x02, 0x05, 0x05, 0x00, 0x03, 0x07, 0x01, 0x01
        /*0010*/ 	.byte	0x02, 0x03, 0x00, 0x00, 0x02, 0x06, 0x01, 0x00, 0x04, 0x0b, 0x08, 0x00, 0x09, 0x00, 0x00, 0x00
        /*0020*/ 	.byte	0x00, 0x00, 0x00, 0x00


//--------------------- .nv.info._Z6whoamiv       --------------------------
	.section	.nv.info._Z6whoamiv,"",@"SHT_CUDA_INFO"
	.sectionflags	@""
	.align	4


	//----- nvinfo : EIATTR_CUDA_API_VERSION
	.align		4
        /*0000*/ 	.byte	0x04, 0x37
        /*0002*/ 	.short	(.L_8 - .L_7)
.L_7:
        /*0004*/ 	.word	0x00000082


	//----- nvinfo : EIATTR_SPARSE_MMA_MASK
	.align		4
.L_8:
        /*0008*/ 	.byte	0x03, 0x50
        /*000a*/ 	.short	0x0000


	//----- nvinfo : EIATTR_MAXREG_COUNT
	.align		4
        /*000c*/ 	.byte	0x03, 0x1b
        /*000e*/ 	.short	0x00ff


	//----- nvinfo : EIATTR_EXTERNS
	.align		4
        /*0010*/ 	.byte	0x04, 0x0f
        /*0012*/ 	.short	(.L_10 - .L_9)


	//   ....[0]....
	.align		4
.L_9:
        /*0014*/ 	.word	index@(vprintf)


	//----- nvinfo : EIATTR_MERCURY_ISA_VERSION
	.align		4
.L_10:
        /*0018*/ 	.byte	0x03, 0x5f
        /*001a*/ 	.short	0x0101


	//----- nvinfo : EIATTR_VRC_CTA_INIT_COUNT
	.align		4
        /*001c*/ 	.byte	0x02, 0x4a
	.zero		1
	.zero		1


	//----- nvinfo : EIATTR_SYSCALL_OFFSETS
	.align		4
        /*0020*/ 	.byte	0x04, 0x46
        /*0022*/ 	.short	(.L_12 - .L_11)


	//   ....[0]....
.L_11:
        /*0024*/ 	.word	0x000001c0


	//----- nvinfo : EIATTR_EXIT_INSTR_OFFSETS
	.align		4
.L_12:
        /*0028*/ 	.byte	0x04, 0x1c
        /*002a*/ 	.short	(.L_14 - .L_13)


	//   ....[0]....
.L_13:
        /*002c*/ 	.word	0x000001d0


	//----- nvinfo : EIATTR_SW_WAR
	.align		4
.L_14:
        /*0030*/ 	.byte	0x04, 0x36
        /*0032*/ 	.short	(.L_16 - .L_15)
.L_15:
        /*0034*/ 	.word	0x00000008
.L_16:


//--------------------- .nv.callgraph             --------------------------
	.section	.nv.callgraph,"",@"SHT_CUDA_CALLGRAPH"
	.align	4
	.sectionentsize	8
	.align		4
        /*0000*/ 	.word	0x00000000
	.align		4
        /*0004*/ 	.word	0xffffffff
	.align		4
        /*0008*/ 	.word	index@(_Z6whoamiv)
	.align		4
        /*000c*/ 	.word	index@(vprintf)
	.align		4
        /*0010*/ 	.word	0x00000000
	.align		4
        /*0014*/ 	.word	0xfffffffe
	.align		4
        /*0018*/ 	.word	0x00000000
	.align		4
        /*001c*/ 	.word	0xfffffffd
	.align		4
        /*0020*/ 	.word	0x00000000
	.align		4
        /*0024*/ 	.word	0xfffffffc


//--------------------- .nv.constant4             --------------------------
	.section	.nv.constant4,"a",@progbits
	.align	8
	.align		8
.nv.constant4:
        /*0000*/ 	.dword	vprintf
	.align		8
        /*0008*/ 	.dword	$str


//--------------------- .text._Z6whoamiv          --------------------------
	.section	.text._Z6whoamiv,"ax",@progbits
	.align	128
        .global         _Z6whoamiv
        .type           _Z6whoamiv,@function
        .size           _Z6whoamiv,(.L_x_2 - _Z6whoamiv)
        .other          _Z6whoamiv,@"STO_CUDA_ENTRY STV_DEFAULT"
_Z6whoamiv:
.text._Z6whoamiv:
[----:B------:R-:W0:Y:S01]  /*0000*/  LDC R1, c[0x0][0x37c] ;  /* 0x0000df00ff017b82 */ /* 0x000e220000000800 */
[----:B------:R-:W1:Y:S01]  /*0010*/  S2R R3, SR_CTAID.Z ;  /* 0x0000000000037919 */ /* 0x000e620000002700 */
[----:B------:R-:W2:Y:S06]  /*0020*/  LDCU UR5, c[0x0][0x2fc] ;  /* 0x00005f80ff0577ac */ /* 0x000eac0008000800 */
[----:B------:R-:W3:Y:S01]  /*0030*/  LDC R2, c[0x0][0x370] ;  /* 0x0000dc00ff027b82 */ /* 0x000ee20000000800 */
[----:B0-----:R-:W-:Y:S01]  /*0040*/  IADD3 R1, PT, PT, R1, -0x8, RZ ;  /* 0xfffffff801017810 */ /* 0x001fe20007ffe0ff */
[----:B------:R-:W0:Y:S01]  /*0050*/  S2R R4, SR_TID.Y ;  /* 0x0000000000047919 */ /* 0x000e220000002200 */
[----:B------:R-:W0:Y:S05]  /*0060*/  S2R R7, SR_TID.Z ;  /* 0x0000000000077919 */ /* 0x000e2a0000002300 */
[----:B------:R-:W1:Y:S01]  /*0070*/  S2UR UR6, SR_CTAID.Y ;  /* 0x00000000000679c3 */ /* 0x000e620000002600 */
[----:B------:R-:W4:Y:S07]  /*0080*/  S2R R5, SR_TID.X ;  /* 0x0000000000057919 */ /* 0x000f2e0000002100 */
[----:B------:R-:W1:Y:S01]  /*0090*/  LDC R0, c[0x0][0x374] ;  /* 0x0000dd00ff007b82 */ /* 0x000e620000000800 */
[----:B------:R-:W4:Y:S01]  /*00a0*/  LDCU UR7, c[0x0][0x360] ;  /* 0x00006c00ff0777ac */ /* 0x000f220008000800 */
[----:B------:R-:W0:Y:S06]  /*00b0*/  LDCU UR8, c[0x0][0x364] ;  /* 0x00006c80ff0877ac */ /* 0x000e2c0008000800 */
[----:B------:R-:W3:Y:S01]  /*00c0*/  S2UR UR4, SR_CTAID.X ;  /* 0x00000000000479c3 */ /* 0x000ee20000002500 */
[----:B-1----:R-:W-:-:S02]  /*00d0*/  IMAD R3, R3, R0, UR6 ;  /* 0x0000000603037e24 */ /* 0x002fc4000f8e0200 */
[----:B0-----:R-:W-:-:S04]  /*00e0*/  IMAD R0, R7, UR8, R4 ;  /* 0x0000000807007c24 */ /* 0x001fc8000f8e0204 */
[----:B----4-:R-:W-:Y:S01]  /*00f0*/  IMAD R0, R0, UR7, R5 ;  /* 0x0000000700007c24 */ /* 0x010fe2000f8e0205 */
[----:B------:R-:W0:Y:S01]  /*0100*/  LDCU.64 UR6, c[0x4][0x8] ;  /* 0x01000100ff0677ac */ /* 0x000e220008000a00 */
[----:B---3--:R-:W-:Y:S01]  /*0110*/  IMAD R3, R3, R2, UR4 ;  /* 0x0000000403037e24 */ /* 0x008fe2000f8e0202 */
[----:B------:R-:W1:Y:S04]  /*0120*/  LDCU UR4, c[0x0][0x2f8] ;  /* 0x00005f00ff0477ac */ /* 0x000e680008000800 */
[----:B------:R-:W-:Y:S02]  /*0130*/  IADD3 R2, PT, PT, R3, R0, RZ ;  /* 0x0000000003027210 */ /* 0x000fe40007ffe0ff */
[----:B------:R-:W-:-:S03]  /*0140*/  MOV R0, 0x0 ;  /* 0x0000000000007802 */ /* 0x000fc60000000f00 */
[----:B------:R3:W-:Y:S01]  /*0150*/  STL.64 [R1], R2 ;  /* 0x0000000201007387 */ /* 0x0007e20000100a00 */
[----:B------:R3:W4:Y:S01]  /*0160*/  LDC.64 R8, c[0x4][R0] ;  /* 0x0100000000087b82 */ /* 0x0007220000000a00 */
[----:B0-----:R-:W-:Y:S01]  /*0170*/  IMAD.U32 R4, RZ, RZ, UR6 ;  /* 0x00000006ff047e24 */ /* 0x001fe2000f8e00ff */
[----:B------:R-:W-:Y:S02]  /*0180*/  MOV R5, UR7 ;  /* 0x0000000700057c02 */ /* 0x000fe40008000f00 */
[----:B-1----:R-:W-:-:S05]  /*0190*/  IADD3 R6, P0, PT, R1, UR4, RZ ;  /* 0x0000000401067c10 */ /* 0x002fca000ff1e0ff */
[----:B--23--:R-:W-:-:S08]  /*01a0*/  IMAD.X R7, RZ, RZ, UR5, P0 ;  /* 0x00000005ff077e24 */ /* 0x00cfd000080e06ff */
[----:B------:R-:W-:-:S07]  /*01b0*/  LEPC R20, `(.L_x_0) ;  /* 0x000000001014794e */ /* 0x000fce0000000000 */
[----:B----4-:R-:W-:Y:S05]  /*01c0*/  CALL.ABS.NOINC R8 ;  /* 0x0000000008007343 */ /* 0x010fea0003c00000 */
.L_x_0:
[----:B------:R-:W-:Y:S05]  /*01d0*/  EXIT ;  /* 0x000000000000794d */ /* 0x000fea0003800000 */
.L_x_1:
[----:B------:R-:W-:-:S00]  /*01e0*/  BRA `(.L_x_1) ;  /* 0xfffffffc00fc7947 */ /* 0x000fc0000383ffff */
[----:B------:R-:W-:-:S00]  /*01f0*/  NOP ;  /* 0x0000000000007918 */ /* 0x000fc00000000000 */
        /* <DEDUP_REMOVED lines=8> */
.L_x_2:


//--------------------- .nv.global.init           --------------------------
	.section	.nv.global.init,"aw",@progbits
.nv.global.init:
	.type		$str,@object
	.size		$str,(.L_0 - $str)
$str:
        /*0000*/ 	.byte	0x48, 0x65, 0x6c, 0x6c, 0x6f, 0x20, 0x66, 0x72, 0x6f, 0x6d, 0x20, 0x74, 0x68, 0x72, 0x65, 0x61
        /*0010*/ 	.byte	0x64, 0x20, 0x25, 0x64, 0x20, 0x69, 0x6e, 0x20, 0x62, 0x6c, 0x6f, 0x63, 0x6b, 0x20, 0x25, 0x64
        /*0020*/ 	.byte	0x0a, 0x00
.L_0:


//--------------------- .nv.shared.reserved.0     --------------------------
	.section	.nv.shared.reserved.0,"aw",@nobits
	.weak		__nv_reservedSMEM_offset_0_alias
	.size		__nv_reservedSMEM_offset_0_alias, 0, 64
	.other		__nv_reservedSMEM_offset_0_alias,@"STO_CUDA_RESERVED_SHARED STV_DEFAULT"
__nv_reservedSMEM_offset_0_alias:
	.zero		0
	.zero		64


//--------------------- .nv.constant0._Z6whoamiv  --------------------------
	.section	.nv.constant0._Z6whoamiv,"a",@progbits
	.sectionflags	@""
	.align	4
.nv.constant0._Z6whoamiv:
	.zero		896


//--------------------- SYMBOLS --------------------------

	.type		.nv.reservedSmem.offset0,@object
	.size		.nv.reservedSmem.offset0,0x4
	.type		vprintf,@function
